	.headerflags	@"EF_CUDA_TEXMODE_UNIFIED EF_CUDA_64BIT_ADDRESS EF_CUDA_ACCELERATORS EF_CUDA_SM90 EF_CUDA_VIRTUAL_SM(EF_CUDA_SM90)"
	.elftype	@"ET_EXEC"


//--------------------- .nv.info                  --------------------------
	.section	.nv.info,"",@"SHT_CUDA_INFO"
	.align	4


	//----- nvinfo : EIATTR_REGCOUNT
	.align		4
        /*0000*/ 	.byte	0x04, 0x2f
        /*0002*/ 	.short	(.L_3 - .L_2)
	.align		4
.L_2:
        /*0004*/ 	.word	index@(triton_poi_fused__native_batch_norm_legit_no_training_relu_threshold_backward_15)
        /*0008*/ 	.word	0x00000020


	//----- nvinfo : EIATTR_MIN_STACK_SIZE
	.align		4
.L_3:
        /*000c*/ 	.byte	0x04, 0x12
        /*000e*/ 	.short	(.L_5 - .L_4)
	.align		4
.L_4:
        /*0010*/ 	.word	index@(triton_poi_fused__native_batch_norm_legit_no_training_relu_threshold_backward_15)
        /*0014*/ 	.word	0x00000000


	//----- nvinfo : EIATTR_FRAME_SIZE
	.align		4
.L_5:
        /*0018*/ 	.byte	0x04, 0x11
        /*001a*/ 	.short	(.L_7 - .L_6)
	.align		4
.L_6:
        /*001c*/ 	.word	index@(triton_poi_fused__native_batch_norm_legit_no_training_relu_threshold_backward_15)
        /*0020*/ 	.word	0x00000000


	//----- nvinfo : EIATTR_MIN_STACK_SIZE
	.align		4
.L_7:
        /*0024*/ 	.byte	0x04, 0x12
        /*0026*/ 	.short	(.L_9 - .L_8)
	.align		4
.L_8:
        /*0028*/ 	.word	index@(triton_poi_fused__native_batch_norm_legit_no_training_relu_threshold_backward_15)
        /*002c*/ 	.word	0x00000000
.L_9:


//--------------------- .nv.info.triton_poi_fused__native_batch_norm_legit_no_training_relu_threshold_backward_15 --------------------------
	.section	.nv.info.triton_poi_fused__native_batch_norm_legit_no_training_relu_threshold_backward_15,"",@"SHT_CUDA_INFO"
	.sectionflags	@""
	.align	4


	//----- nvinfo : EIATTR_CUDA_API_VERSION
	.align		4
        /*0000*/ 	.byte	0x04, 0x37
        /*0002*/ 	.short	(.L_11 - .L_10)
.L_10:
        /*0004*/ 	.word	0x0000007c


	//----- nvinfo : EIATTR_KPARAM_INFO
	.align		4
.L_11:
        /*0008*/ 	.byte	0x04, 0x17
        /*000a*/ 	.short	(.L_13 - .L_12)
.L_12:
        /*000c*/ 	.word	0x00000000
        /*0010*/ 	.short	0x0008
        /*0012*/ 	.short	0x003c
        /*0014*/ 	.byte	0x00, 0xf0, 0x11, 0x00


	//----- nvinfo : EIATTR_KPARAM_INFO
	.align		4
.L_13:
        /*0018*/ 	.byte	0x04, 0x17
        /*001a*/ 	.short	(.L_15 - .L_14)
.L_14:
        /*001c*/ 	.word	0x00000000
        /*0020*/ 	.short	0x0007
        /*0022*/ 	.short	0x0038
        /*0024*/ 	.byte	0x00, 0xf0, 0x11, 0x00


	//----- nvinfo : EIATTR_KPARAM_INFO
	.align		4
.L_15:
        /*0028*/ 	.byte	0x04, 0x17
        /*002a*/ 	.short	(.L_17 - .L_16)
.L_16:
        /*002c*/ 	.word	0x00000000
        /*0030*/ 	.short	0x0006
        /*0032*/ 	.short	0x0030
        /*0034*/ 	.byte	0x00, 0xf4, 0x21, 0x00


	//----- nvinfo : EIATTR_KPARAM_INFO
	.align		4
.L_17:
        /*0038*/ 	.byte	0x04, 0x17
        /*003a*/ 	.short	(.L_19 - .L_18)
.L_18:
        /*003c*/ 	.word	0x00000000
        /*0040*/ 	.short	0x0005
        /*0042*/ 	.short	0x0028
        /*0044*/ 	.byte	0x00, 0xf4, 0x21, 0x00


	//----- nvinfo : EIATTR_KPARAM_INFO
	.align		4
.L_19:
        /*0048*/ 	.byte	0x04, 0x17
        /*004a*/ 	.short	(.L_21 - .L_20)
.L_20:
        /*004c*/ 	.word	0x00000000
        /*0050*/ 	.short	0x0004
        /*0052*/ 	.short	0x0020
        /*0054*/ 	.byte	0x00, 0xf4, 0x21, 0x00


	//----- nvinfo : EIATTR_KPARAM_INFO
	.align		4
.L_21:
        /*0058*/ 	.byte	0x04, 0x17
        /*005a*/ 	.short	(.L_23 - .L_22)
.L_22:
        /*005c*/ 	.word	0x00000000
        /*0060*/ 	.short	0x0003
        /*0062*/ 	.short	0x0018
        /*0064*/ 	.byte	0x00, 0xf4, 0x21, 0x00


	//----- nvinfo : EIATTR_KPARAM_INFO
	.align		4
.L_23:
        /*0068*/ 	.byte	0x04, 0x17
        /*006a*/ 	.short	(.L_25 - .L_24)
.L_24:
        /*006c*/ 	.word	0x00000000
        /*0070*/ 	.short	0x0002
        /*0072*/ 	.short	0x0010
        /*0074*/ 	.byte	0x00, 0xf4, 0x21, 0x00


	//----- nvinfo : EIATTR_KPARAM_INFO
	.align		4
.L_25:
        /*0078*/ 	.byte	0x04, 0x17
        /*007a*/ 	.short	(.L_27 - .L_26)
.L_26:
        /*007c*/ 	.word	0x00000000
        /*0080*/ 	.short	0x0001
        /*0082*/ 	.short	0x0008
        /*0084*/ 	.byte	0x00, 0xf4, 0x21, 0x00


	//----- nvinfo : EIATTR_KPARAM_INFO
	.align		4
.L_27:
        /*0088*/ 	.byte	0x04, 0x17
        /*008a*/ 	.short	(.L_29 - .L_28)
.L_28:
        /*008c*/ 	.word	0x00000000
        /*0090*/ 	.short	0x0000
        /*0092*/ 	.short	0x0000
        /*0094*/ 	.byte	0x00, 0xf4, 0x21, 0x00


	//----- nvinfo : EIATTR_SPARSE_MMA_MASK
	.align		4
.L_29:
        /*0098*/ 	.byte	0x03, 0x50
        /*009a*/ 	.short	0x0000


	//----- nvinfo : EIATTR_MAXREG_COUNT
	.align		4
        /*009c*/ 	.byte	0x03, 0x1b
        /*009e*/ 	.short	0x00ff


	//----- nvinfo : EIATTR_EXIT_INSTR_OFFSETS
	.align		4
        /*00a0*/ 	.byte	0x04, 0x1c
        /*00a2*/ 	.short	(.L_31 - .L_30)


	//   ....[0]....
.L_30:
        /*00a4*/ 	.word	0x00000930


	//   ....[1]....
        /*00a8*/ 	.word	0x00000950


	//----- nvinfo : EIATTR_REQNTID
	.align		4
.L_31:
        /*00ac*/ 	.byte	0x04, 0x10
        /*00ae*/ 	.short	(.L_33 - .L_32)
.L_32:
        /*00b0*/ 	.word	0x00000080
        /*00b4*/ 	.word	0x00000001
        /*00b8*/ 	.word	0x00000001


	//----- nvinfo : EIATTR_CBANK_PARAM_SIZE
	.align		4
.L_33:
        /*00bc*/ 	.byte	0x03, 0x19
        /*00be*/ 	.short	0x0040


	//----- nvinfo : EIATTR_PARAM_CBANK
	.align		4
        /*00c0*/ 	.byte	0x04, 0x0a
        /*00c2*/ 	.short	(.L_35 - .L_34)
	.align		4
.L_34:
        /*00c4*/ 	.word	index@(.nv.constant0.triton_poi_fused__native_batch_norm_legit_no_training_relu_threshold_backward_15)
        /*00c8*/ 	.short	0x0210
        /*00ca*/ 	.short	0x0040


	//----- nvinfo : EIATTR_SW_WAR
	.align		4
.L_35:
        /*00cc*/ 	.byte	0x04, 0x36
        /*00ce*/ 	.short	(.L_37 - .L_36)
.L_36:
        /*00d0*/ 	.word	0x00000008
.L_37:


//--------------------- .nv.callgraph             --------------------------
	.section	.nv.callgraph,"",@"SHT_CUDA_CALLGRAPH"
	.align	4
	.sectionentsize	8
	.align		4
        /*0000*/ 	.word	0x00000000
	.align		4
        /*0004*/ 	.word	0xffffffff
	.align		4
        /*0008*/ 	.word	0x00000000
	.align		4
        /*000c*/ 	.word	0xfffffffe
	.align		4
        /*0010*/ 	.word	0x00000000
	.align		4
        /*0014*/ 	.word	0xfffffffd
	.align		4
        /*0018*/ 	.word	0x00000000
	.align		4
        /*001c*/ 	.word	0xfffffffc


//--------------------- .nv.constant4             --------------------------
	.section	.nv.constant4,"a",@progbits
	.align	8
	.align		8
.nv.constant4:
        /*0000*/ 	.dword	_$_str
	.align		8
        /*0008*/ 	.dword	_$_str_$_2


//--------------------- .text.triton_poi_fused__native_batch_norm_legit_no_training_relu_threshold_backward_15 --------------------------
	.section	.text.triton_poi_fused__native_batch_norm_legit_no_training_relu_threshold_backward_15,"ax",@progbits
	.sectionflags	@"SHF_BARRIERS=1"
	.align	128
        .global         triton_poi_fused__native_batch_norm_legit_no_training_relu_threshold_backward_15
        .type           triton_poi_fused__native_batch_norm_legit_no_training_relu_threshold_backward_15,@function
        .size           triton_poi_fused__native_batch_norm_legit_no_training_relu_threshold_backward_15,(.L_x_1 - triton_poi_fused__native_batch_norm_legit_no_training_relu_threshold_backward_15)
        .other          triton_poi_fused__native_batch_norm_legit_no_training_relu_threshold_backward_15,@"STO_CUDA_ENTRY STV_DEFAULT"
triton_poi_fused__native_batch_norm_legit_no_training_relu_threshold_backward_15:
.text.triton_poi_fused__native_batch_norm_legit_no_training_relu_threshold_backward_15:
[----:B------:R-:W0:Y:S01]  /*0000*/  LDC R1, c[0x0][0x28] ;  /* 0x00000a00ff017b82 */ /* 0x000e220000000800 */
[----:B------:R-:W1:Y:S07]  /*0010*/  S2R R25, SR_TID.X ;  /* 0x0000000000197919 */ /* 0x000e6e0000002100 */
[----:B------:R-:W2:Y:S01]  /*0020*/  LDC.64 R4, c[0x0][0x220] ;  /* 0x00008800ff047b82 */ /* 0x000ea20000000a00 */
[----:B------:R-:W-:Y:S01]  /*0030*/  ULDC.64 UR6, c[0x0][0x208] ;  /* 0x0000820000067ab9 */ /* 0x000fe20000000a00 */
[----:B------:R-:W3:Y:S01]  /*0040*/  S2R R0, SR_CTAID.Y ;  /* 0x0000000000007919 */ /* 0x000ee20000002600 */
[----:B------:R-:W4:Y:S05]  /*0050*/  S2R R3, SR_CTAID.X ;  /* 0x0000000000037919 */ /* 0x000f2a0000002500 */
[----:B------:R-:W5:Y:S08]  /*0060*/  LDC.64 R12, c[0x0][0x218] ;  /* 0x00008600ff0c7b82 */ /* 0x000f700000000a00 */
[----:B------:R-:W5:Y:S01]  /*0070*/  LDC.64 R28, c[0x0][0x210] ;  /* 0x00008400ff1c7b82 */ /* 0x000f620000000a00 */
[----:B------:R-:W-:-:S07]  /*0080*/  CS2R R10, SRZ ;  /* 0x00000000000a7805 */ /* 0x000fce000001ff00 */
[----:B------:R-:W5:Y:S01]  /*0090*/  LDC.64 R16, c[0x0][0x228] ;  /* 0x00008a00ff107b82 */ /* 0x000f620000000a00 */
[----:B-1----:R-:W-:-:S07]  /*00a0*/  LOP3.LUT R26, R25, 0x1, RZ, 0xc0, !PT ;  /* 0x00000001191a7812 */ /* 0x002fce00078ec0ff */
[----:B------:R-:W1:Y:S01]  /*00b0*/  LDC.64 R20, c[0x0][0x230] ;  /* 0x00008c00ff147b82 */ /* 0x000e620000000a00 */
[----:B------:R-:W-:Y:S01]  /*00c0*/  SHF.R.U32.HI R8, RZ, 0x1, R25 ;  /* 0x00000001ff087819 */ /* 0x000fe20000011619 */
[----:B---3--:R-:W-:Y:S01]  /*00d0*/  IMAD.SHL.U32 R24, R0, 0x8, RZ ;  /* 0x0000000800187824 */ /* 0x008fe200078e00ff */
[----:B------:R-:W-:-:S03]  /*00e0*/  SHF.R.S32.HI R0, RZ, 0x1c, R0 ;  /* 0x0000001cff007819 */ /* 0x000fc60000011400 */
[----:B------:R-:W-:Y:S01]  /*00f0*/  IMAD R19, R26, 0x4, R24 ;  /* 0x000000041a137824 */ /* 0x000fe200078e0218 */
[----:B------:R-:W-:-:S04]  /*0100*/  SGXT R0, R0, 0x1 ;  /* 0x000000010000781a */ /* 0x000fc80000000200 */
[----:B------:R-:W-:-:S04]  /*0110*/  LEA.HI R2, R0, R19, RZ, 0x8 ;  /* 0x0000001300027211 */ /* 0x000fc800078f40ff */
[----:B------:R-:W-:-:S05]  /*0120*/  LOP3.LUT R0, R2, 0xffffff00, RZ, 0xc0, !PT ;  /* 0xffffff0002007812 */ /* 0x000fca00078ec0ff */
[----:B------:R-:W-:-:S04]  /*0130*/  IMAD.IADD R19, R19, 0x1, -R0 ;  /* 0x0000000113137824 */ /* 0x000fc800078e0a00 */
[----:B--2---:R-:W-:-:S06]  /*0140*/  IMAD.WIDE R4, R19, 0x4, R4 ;  /* 0x0000000413047825 */ /* 0x004fcc00078e0204 */
[----:B------:R-:W2:Y:S01]  /*0150*/  LDG.E.EL.128 R4, desc[UR6][R4.64] ;  /* 0x0000000604047981 */ /* 0x000ea2000c2e1d00 */
[----:B----4-:R-:W-:Y:S01]  /*0160*/  IMAD.SHL.U32 R0, R3, 0x40, RZ ;  /* 0x0000004003007824 */ /* 0x010fe200078e00ff */
[----:B------:R-:W-:Y:S01]  /*0170*/  SGXT.U32 R3, R8, 0x6 ;  /* 0x000000060803781a */ /* 0x000fe20000000000 */
[----:B------:R-:W-:Y:S02]  /*0180*/  IMAD.SHL.U32 R8, R2, 0x40, RZ ;  /* 0x0000004002087824 */ /* 0x000fe400078e00ff */
[----:B-----5:R-:W-:Y:S01]  /*0190*/  IMAD.WIDE R12, R19, 0x4, R12 ;  /* 0x00000004130c7825 */ /* 0x020fe200078e020c */
[----:B------:R-:W-:Y:S02]  /*01a0*/  LOP3.LUT R2, R0, R3, RZ, 0xfc, !PT ;  /* 0x0000000300027212 */ /* 0x000fe400078efcff */
[----:B------:R-:W-:Y:S02]  /*01b0*/  LOP3.LUT R9, R8, 0xffffc000, RZ, 0xc0, !PT ;  /* 0xffffc00008097812 */ /* 0x000fe400078ec0ff */
[C---:B------:R-:W-:Y:S01]  /*01c0*/  ISETP.GE.AND P0, PT, R2.reuse, 0x40, PT ;  /* 0x000000400200780c */ /* 0x040fe20003f06270 */
[----:B------:R-:W-:Y:S01]  /*01d0*/  IMAD R8, R2, 0x100, R19 ;  /* 0x0000010002087824 */ /* 0x000fe200078e0213 */
[----:B------:R-:W3:Y:S03]  /*01e0*/  LDG.E.EL.128 R12, desc[UR6][R12.64] ;  /* 0x000000060c0c7981 */ /* 0x000ee6000c2e1d00 */
[----:B------:R-:W-:Y:S01]  /*01f0*/  IMAD.IADD R2, R8, 0x1, R9 ;  /* 0x0000000108027824 */ /* 0x000fe200078e0209 */
[----:B------:R-:W-:-:S03]  /*0200*/  CS2R R8, SRZ ;  /* 0x0000000000087805 */ /* 0x000fc6000001ff00 */
[----:B0-----:R-:W-:-:S05]  /*0210*/  IMAD.WIDE R28, R2, 0x4, R28 ;  /* 0x00000004021c7825 */ /* 0x001fca00078e021c */
[----:B------:R-:W3:Y:S01]  /*0220*/  @!P0 LDG.E.EL.128 R8, desc[UR6][R28.64] ;  /* 0x000000061c088981 */ /* 0x000ee2000c2e1d00 */
[----:B------:R-:W-:-:S04]  /*0230*/  IMAD.WIDE R16, R19, 0x4, R16 ;  /* 0x0000000413107825 */ /* 0x000fc800078e0210 */
[----:B-1----:R-:W-:Y:S02]  /*0240*/  IMAD.WIDE R20, R19, 0x4, R20 ;  /* 0x0000000413147825 */ /* 0x002fe400078e0214 */
[----:B------:R-:W4:Y:S04]  /*0250*/  LDG.E.EL.128 R16, desc[UR6][R16.64] ;  /* 0x0000000610107981 */ /* 0x000f28000c2e1d00 */
[----:B------:R-:W4:Y:S01]  /*0260*/  LDG.E.EL.128 R20, desc[UR6][R20.64] ;  /* 0x0000000614147981 */ /* 0x000f22000c2e1d00 */
[----:B------:R-:W0:Y:S01]  /*0270*/  S2UR UR5, SR_CgaCtaId ;  /* 0x00000000000579c3 */ /* 0x000e220000008800 */
[----:B------:R-:W-:Y:S01]  /*0280*/  UMOV UR4, 0x400 ;  /* 0x0000040000047882 */ /* 0x000fe20000000000 */
[----:B------:R-:W-:Y:S01]  /*0290*/  PRMT R27, R3, 0x6540, R26 ;  /* 0x00006540031b7816 */ /* 0x000fe2000000001a */
[----:B0-----:R-:W-:Y:S01]  /*02a0*/  UPRMT UR4, UR5, 0x654, UR4 ;  /* 0x0000065405047896 */ /* 0x001fe20008000004 */
[----:B--2---:R-:W-:-:S06]  /*02b0*/  FADD R7, R7, 9.9999997473787516356e-06 ;  /* 0x3727c5ac07077421 */ /* 0x004fcc0000000000 */
[----:B------:R-:W0:Y:S01]  /*02c0*/  MUFU.SQRT R7, R7 ;  /* 0x0000000700077308 */ /* 0x000e220000002000 */
[----:B------:R-:W-:Y:S01]  /*02d0*/  FADD R4, R4, 9.9999997473787516356e-06 ;  /* 0x3727c5ac04047421 */ /* 0x000fe20000000000 */
[----:B------:R-:W-:Y:S01]  /*02e0*/  FADD R5, R5, 9.9999997473787516356e-06 ;  /* 0x3727c5ac05057421 */ /* 0x000fe20000000000 */
[----:B------:R-:W-:-:S05]  /*02f0*/  FADD R6, R6, 9.9999997473787516356e-06 ;  /* 0x3727c5ac06067421 */ /* 0x000fca0000000000 */
[----:B------:R-:W1:Y:S08]  /*0300*/  MUFU.SQRT R4, R4 ;  /* 0x0000000400047308 */ /* 0x000e700000002000 */
[----:B------:R-:W2:Y:S01]  /*0310*/  MUFU.SQRT R5, R5 ;  /* 0x0000000500057308 */ /* 0x000ea20000002000 */
[C---:B0-----:R-:W-:Y:S02]  /*0320*/  FSETP.GT.AND P6, PT, R7.reuse, 8.50705917302346158658e+37, PT ;  /* 0x7e8000000700780b */ /* 0x041fe40003fc4000 */
[----:B------:R-:W-:-:S05]  /*0330*/  FSETP.GEU.AND P3, PT, R7, 1.175494350822287508e-38, PT ;  /* 0x008000000700780b */ /* 0x000fca0003f6e000 */
[----:B------:R-:W0:Y:S01]  /*0340*/  MUFU.SQRT R6, R6 ;  /* 0x0000000600067308 */ /* 0x000e220000002000 */
[----:B---3--:R-:W-:Y:S01]  /*0350*/  FADD R9, -R13, R9 ;  /* 0x000000090d097221 */ /* 0x008fe20000000100 */
[----:B------:R-:W-:Y:S02]  /*0360*/  IMAD.MOV.U32 R13, RZ, RZ, 0x3e800000 ;  /* 0x3e800000ff0d7424 */ /* 0x000fe400078e00ff */
[----:B------:R-:W-:Y:S01]  /*0370*/  FADD R10, -R14, R10 ;  /* 0x0000000a0e0a7221 */ /* 0x000fe20000000100 */
[C---:B-1----:R-:W-:Y:S01]  /*0380*/  FSETP.GT.AND P1, PT, R4.reuse, 8.50705917302346158658e+37, PT ;  /* 0x7e8000000400780b */ /* 0x042fe20003f24000 */
[----:B------:R-:W-:Y:S01]  /*0390*/  @P6 FMUL R7, R7, 0.25 ;  /* 0x3e80000007076820 */ /* 0x000fe20000400000 */
[----:B------:R-:W-:Y:S02]  /*03a0*/  FSEL R14, R13, 1, P6 ;  /* 0x3f8000000d0e7808 */ /* 0x000fe40003000000 */
[----:B--2---:R-:W-:Y:S01]  /*03b0*/  FSETP.GT.AND P4, PT, R5, 8.50705917302346158658e+37, PT ;  /* 0x7e8000000500780b */ /* 0x004fe20003f84000 */
[----:B------:R-:W-:Y:S01]  /*03c0*/  @!P3 FMUL R7, R7, 16777216 ;  /* 0x4b8000000707b820 */ /* 0x000fe20000400000 */
[----:B------:R-:W-:Y:S01]  /*03d0*/  FSETP.GEU.AND P2, PT, R4, 1.175494350822287508e-38, PT ;  /* 0x008000000400780b */ /* 0x000fe20003f4e000 */
[----:B------:R-:W-:Y:S01]  /*03e0*/  @!P3 FMUL R14, R14, 16777216 ;  /* 0x4b8000000e0eb820 */ /* 0x000fe20000400000 */
[----:B0-----:R-:W-:-:S02]  /*03f0*/  FSETP.GT.AND P6, PT, R6, 8.50705917302346158658e+37, PT ;  /* 0x7e8000000600780b */ /* 0x001fc40003fc4000 */
[C---:B------:R-:W-:Y:S02]  /*0400*/  FSETP.GEU.AND P5, PT, R5.reuse, 1.175494350822287508e-38, PT ;  /* 0x008000000500780b */ /* 0x040fe40003fae000 */
[----:B------:R-:W-:Y:S01]  /*0410*/  FSETP.GEU.AND P3, PT, R6, 1.175494350822287508e-38, PT ;  /* 0x008000000600780b */ /* 0x000fe20003f6e000 */
[----:B------:R-:W-:Y:S01]  /*0420*/  @P1 FMUL R4, R4, 0.25 ;  /* 0x3e80000004041820 */ /* 0x000fe20000400000 */
[----:B------:R-:W0:Y:S03]  /*0430*/  MUFU.RCP R7, R7 ;  /* 0x0000000700077308 */ /* 0x000e260000001000 */
[----:B------:R-:W-:Y:S02]  /*0440*/  @P4 FMUL R5, R5, 0.25 ;  /* 0x3e80000005054820 */ /* 0x000fe40000400000 */
[----:B------:R-:W-:Y:S02]  /*0450*/  @!P2 FMUL R4, R4, 16777216 ;  /* 0x4b8000000404a820 */ /* 0x000fe40000400000 */
[----:B------:R-:W-:-:S02]  /*0460*/  @P6 FMUL R6, R6, 0.25 ;  /* 0x3e80000006066820 */ /* 0x000fc40000400000 */
[----:B------:R-:W-:Y:S02]  /*0470*/  @!P5 FMUL R5, R5, 16777216 ;  /* 0x4b8000000505d820 */ /* 0x000fe40000400000 */
[----:B------:R-:W-:Y:S01]  /*0480*/  @!P3 FMUL R6, R6, 16777216 ;  /* 0x4b8000000606b820 */ /* 0x000fe20000400000 */
[----:B------:R-:W1:Y:S01]  /*0490*/  MUFU.RCP R4, R4 ;  /* 0x0000000400047308 */ /* 0x000e620000001000 */
[----:B------:R-:W-:Y:S01]  /*04a0*/  FADD R8, -R12, R8 ;  /* 0x000000080c087221 */ /* 0x000fe20000000100 */
[----:B------:R-:W-:Y:S01]  /*04b0*/  FSEL R12, R13, 1, P4 ;  /* 0x3f8000000d0c7808 */ /* 0x000fe20002000000 */
[----:B0-----:R-:W-:-:S05]  /*04c0*/  FMUL R14, R7, R14 ;  /* 0x0000000e070e7220 */ /* 0x001fca0000400000 */
[----:B------:R-:W0:Y:S01]  /*04d0*/  MUFU.RCP R5, R5 ;  /* 0x0000000500057308 */ /* 0x000e220000001000 */
[----:B------:R-:W-:-:S07]  /*04e0*/  FSEL R7, R13, 1, P1 ;  /* 0x3f8000000d077808 */ /* 0x000fce0000800000 */
[----:B------:R-:W2:Y:S01]  /*04f0*/  MUFU.RCP R6, R6 ;  /* 0x0000000600067308 */ /* 0x000ea20000001000 */
[----:B------:R-:W-:Y:S01]  /*0500*/  FSEL R13, R13, 1, P6 ;  /* 0x3f8000000d0d7808 */ /* 0x000fe20003000000 */
[----:B------:R-:W-:Y:S01]  /*0510*/  @!P2 FMUL R7, R7, 16777216 ;  /* 0x4b8000000707a820 */ /* 0x000fe20000400000 */
[----:B------:R-:W-:-:S03]  /*0520*/  @!P5 FMUL R12, R12, 16777216 ;  /* 0x4b8000000c0cd820 */ /* 0x000fc60000400000 */
[----:B------:R-:W-:Y:S01]  /*0530*/  @!P3 FMUL R13, R13, 16777216 ;  /* 0x4b8000000d0db820 */ /* 0x000fe20000400000 */
[----:B-1----:R-:W-:Y:S01]  /*0540*/  FMUL R7, R4, R7 ;  /* 0x0000000704077220 */ /* 0x002fe20000400000 */
[----:B0-----:R-:W-:Y:S01]  /*0550*/  FMUL R12, R5, R12 ;  /* 0x0000000c050c7220 */ /* 0x001fe20000400000 */
[----:B------:R-:W-:Y:S02]  /*0560*/  FADD R11, -R15, R11 ;  /* 0x0000000b0f0b7221 */ /* 0x000fe40000000100 */
[----:B------:R-:W-:Y:S01]  /*0570*/  FMUL R7, R7, R8 ;  /* 0x0000000807077220 */ /* 0x000fe20000400000 */
[----:B------:R-:W-:Y:S01]  /*0580*/  FMUL R12, R12, R9 ;  /* 0x000000090c0c7220 */ /* 0x000fe20000400000 */
[----:B--2---:R-:W-:Y:S01]  /*0590*/  FMUL R13, R6, R13 ;  /* 0x0000000d060d7220 */ /* 0x004fe20000400000 */
[----:B------:R-:W-:Y:S01]  /*05a0*/  FMUL R14, R14, R11 ;  /* 0x0000000b0e0e7220 */ /* 0x000fe20000400000 */
[----:B------:R-:W-:Y:S02]  /*05b0*/  IMAD.SHL.U32 R15, R26, 0x100, RZ ;  /* 0x000001001a0f7824 */ /* 0x000fe400078e00ff */
[----:B----4-:R-:W-:Y:S01]  /*05c0*/  FFMA R7, R16, R7, R20 ;  /* 0x0000000710077223 */ /* 0x010fe20000000014 */
[----:B------:R-:W-:Y:S01]  /*05d0*/  FMUL R13, R13, R10 ;  /* 0x0000000a0d0d7220 */ /* 0x000fe20000400000 */
[----:B------:R-:W-:Y:S01]  /*05e0*/  FFMA R12, R17, R12, R21 ;  /* 0x0000000c110c7223 */ /* 0x000fe20000000015 */
[----:B------:R-:W-:Y:S01]  /*05f0*/  FFMA R14, R19, R14, R23 ;  /* 0x0000000e130e7223 */ /* 0x000fe20000000017 */
[----:B------:R-:W-:-:S02]  /*0600*/  IMAD.SHL.U32 R5, R25, 0x10, RZ ;  /* 0x0000001019057824 */ /* 0x000fc400078e00ff */
[----:B------:R-:W-:Y:S01]  /*0610*/  FFMA R13, R18, R13, R22 ;  /* 0x0000000d120d7223 */ /* 0x000fe20000000016 */
[----:B------:R-:W-:Y:S01]  /*0620*/  LEA R26, R26, UR4, 0x4 ;  /* 0x000000041a1a7c11 */ /* 0x000fe2000f8e20ff */
[----:B------:R-:W0:Y:S01]  /*0630*/  LDC.64 R8, c[0x0][0x238] ;  /* 0x00008e00ff087b82 */ /* 0x000e220000000a00 */
[----:B------:R-:W-:Y:S02]  /*0640*/  LEA.HI R28, R15, UR4, RZ, 0x1c ;  /* 0x000000040f1c7c11 */ /* 0x000fe4000f8fe0ff */
[----:B------:R-:W-:Y:S02]  /*0650*/  FSETP.GEU.AND P1, PT, R7, RZ, PT ;  /* 0x000000ff0700720b */ /* 0x000fe40003f2e000 */
[----:B------:R-:W-:Y:S02]  /*0660*/  FSETP.GEU.AND P2, PT, R12, RZ, PT ;  /* 0x000000ff0c00720b */ /* 0x000fe40003f4e000 */
[----:B------:R-:W-:Y:S02]  /*0670*/  FSETP.GEU.AND P3, PT, R13, RZ, PT ;  /* 0x000000ff0d00720b */ /* 0x000fe40003f6e000 */
[----:B------:R-:W-:Y:S01]  /*0680*/  FSETP.GEU.AND P4, PT, R14, RZ, PT ;  /* 0x000000ff0e00720b */ /* 0x000fe20003f8e000 */
[----:B------:R-:W-:Y:S01]  /*0690*/  IMAD R3, R27, 0x4, R26 ;  /* 0x000000041b037824 */ /* 0x000fe200078e021a */
[----:B------:R-:W-:Y:S01]  /*06a0*/  FSEL R18, R7, RZ, P1 ;  /* 0x000000ff07127208 */ /* 0x000fe20000800000 */
[----:B------:R-:W-:Y:S01]  /*06b0*/  IMAD R15, R27, 0x4, R28 ;  /* 0x000000041b0f7824 */ /* 0x000fe200078e021c */
[----:B------:R-:W-:-:S02]  /*06c0*/  FSEL R16, R12, RZ, P2 ;  /* 0x000000ff0c107208 */ /* 0x000fc40001000000 */
[----:B------:R-:W-:Y:S02]  /*06d0*/  FSEL R12, R13, RZ, P3 ;  /* 0x000000ff0d0c7208 */ /* 0x000fe40001800000 */
[----:B------:R-:W-:Y:S01]  /*06e0*/  FSEL R14, R14, RZ, P4 ;  /* 0x000000ff0e0e7208 */ /* 0x000fe20002000000 */
[----:B------:R1:W-:Y:S04]  /*06f0*/  STS [R3], R18 ;  /* 0x0000001203007388 */ /* 0x0003e80000000800 */
[----:B------:R-:W-:Y:S04]  /*0700*/  STS [R15+0x104], R16 ;  /* 0x000104100f007388 */ /* 0x000fe80000000800 */
[----:B------:R-:W-:Y:S04]  /*0710*/  STS [R15+0x208], R12 ;  /* 0x0002080c0f007388 */ /* 0x000fe80000000800 */
[----:B------:R-:W-:Y:S01]  /*0720*/  STS [R15+0x30c], R14 ;  /* 0x00030c0e0f007388 */ /* 0x000fe20000000800 */
[----:B------:R-:W-:-:S02]  /*0730*/  SHF.R.U32.HI R4, RZ, 0x2, R25 ;  /* 0x00000002ff047819 */ /* 0x000fc40000011619 */
[----:B------:R-:W-:Y:S02]  /*0740*/  LOP3.LUT R5, R5, 0x7f0, RZ, 0xc0, !PT ;  /* 0x000007f005057812 */ /* 0x000fe400078ec0ff */
[----:B------:R-:W-:-:S04]  /*0750*/  LOP3.LUT R4, R4, 0x1c, RZ, 0xc0, !PT ;  /* 0x0000001c04047812 */ /* 0x000fc800078ec0ff */
[----:B------:R-:W-:Y:S01]  /*0760*/  IADD3 R10, R5, UR4, R4 ;  /* 0x00000004050a7c10 */ /* 0x000fe2000fffe004 */
[----:B------:R-:W-:Y:S01]  /*0770*/  BAR.SYNC.DEFER_BLOCKING 0x0 ;  /* 0x0000000000007b1d */ /* 0x000fe20000010000 */
[----:B------:R-:W-:Y:S01]  /*0780*/  SHF.R.U32.HI R11, RZ, 0x4, R25 ;  /* 0x00000004ff0b7819 */ /* 0x000fe20000011619 */
[----:B------:R-:W-:Y:S01]  /*0790*/  IMAD.SHL.U32 R25, R25, 0x4, RZ ;  /* 0x0000000419197824 */ /* 0x000fe200078e00ff */
[----:B------:R-:W-:Y:S02]  /*07a0*/  FSETP.GTU.AND P2, PT, R18, RZ, PT ;  /* 0x000000ff1200720b */ /* 0x000fe40003f4c000 */
[----:B------:R-:W-:Y:S01]  /*07b0*/  FSETP.GTU.AND P3, PT, R16, RZ, PT ;  /* 0x000000ff1000720b */ /* 0x000fe20003f6c000 */
[----:B------:R-:W-:Y:S01]  /*07c0*/  ULDC.64 UR4, c[0x0][0x240] ;  /* 0x0000900000047ab9 */ /* 0x000fe20000000a00 */
[----:B------:R-:W-:Y:S04]  /*07d0*/  LDS R4, [R10] ;  /* 0x000000000a047984 */ /* 0x000fe80000000800 */
[----:B------:R-:W-:Y:S04]  /*07e0*/  LDS R5, [R10+0x4] ;  /* 0x000004000a057984 */ /* 0x000fe80000000800 */
[----:B------:R-:W-:Y:S04]  /*07f0*/  LDS R6, [R10+0x8] ;  /* 0x000008000a067984 */ /* 0x000fe80000000800 */
[----:B------:R2:W3:Y:S01]  /*0800*/  LDS R7, [R10+0xc] ;  /* 0x00000c000a077984 */ /* 0x0004e20000000800 */
[----:B-1----:R-:W-:-:S02]  /*0810*/  SGXT.U32 R3, R11, 0x3 ;  /* 0x000000030b03781a */ /* 0x002fc40000000000 */
[----:B------:R-:W-:Y:S02]  /*0820*/  LOP3.LUT R25, R0, 0x3c, R25, 0xf8, !PT ;  /* 0x0000003c00197812 */ /* 0x000fe400078ef819 */
[----:B------:R-:W-:Y:S02]  /*0830*/  LOP3.LUT R24, R24, R3, RZ, 0xfc, !PT ;  /* 0x0000000318187212 */ /* 0x000fe400078efcff */
[----:B------:R-:W-:Y:S02]  /*0840*/  FSETP.GTU.AND P4, PT, R12, RZ, PT ;  /* 0x000000ff0c00720b */ /* 0x000fe40003f8c000 */
[----:B------:R-:W-:Y:S02]  /*0850*/  FSETP.GTU.AND P5, PT, R14, RZ, PT ;  /* 0x000000ff0e00720b */ /* 0x000fe40003fac000 */
[----:B------:R-:W-:Y:S01]  /*0860*/  ISETP.GE.AND P1, PT, R25, 0x40, PT ;  /* 0x000000401900780c */ /* 0x000fe20003f26270 */
[----:B------:R-:W-:Y:S01]  /*0870*/  IMAD R25, R24, 0x40, R25 ;  /* 0x0000004018197824 */ /* 0x000fe200078e0219 */
[----:B------:R-:W-:-:S02]  /*0880*/  SEL R11, RZ, 0x1, P2 ;  /* 0x00000001ff0b7807 */ /* 0x000fc40001000000 */
[----:B--2---:R-:W-:Y:S02]  /*0890*/  SEL R10, RZ, 0x1, P3 ;  /* 0x00000001ff0a7807 */ /* 0x004fe40001800000 */
[----:B------:R-:W-:Y:S02]  /*08a0*/  SEL R3, RZ, 0x1, P4 ;  /* 0x00000001ff037807 */ /* 0x000fe40002000000 */
[----:B------:R-:W-:Y:S01]  /*08b0*/  SEL R0, RZ, 0x1, P5 ;  /* 0x00000001ff007807 */ /* 0x000fe20002800000 */
[----:B0-----:R-:W-:Y:S01]  /*08c0*/  IMAD.WIDE R8, R25, 0x4, R8 ;  /* 0x0000000419087825 */ /* 0x001fe200078e0208 */
[----:B------:R-:W-:Y:S02]  /*08d0*/  PRMT R11, R11, 0x3340, R10 ;  /* 0x000033400b0b7816 */ /* 0x000fe4000000000a */
[----:B------:R-:W-:Y:S02]  /*08e0*/  PRMT R0, R3, 0x3340, R0 ;  /* 0x0000334003007816 */ /* 0x000fe40000000000 */
[----:B------:R-:W-:-:S02]  /*08f0*/  IADD3 R10, P2, R2, UR4, RZ ;  /* 0x00000004020a7c10 */ /* 0x000fc4000ff5e0ff */
[----:B------:R-:W-:Y:S02]  /*0900*/  PRMT R3, R11, 0x5410, R0 ;  /* 0x000054100b037816 */ /* 0x000fe40000000000 */
[----:B------:R-:W-:Y:S01]  /*0910*/  LEA.HI.X.SX32 R11, R2, UR5, 0x1, P2 ;  /* 0x00000005020b7c11 */ /* 0x000fe200090f0eff */
[----:B---3--:R0:W-:Y:S02]  /*0920*/  @!P1 STG.E.128 desc[UR6][R8.64], R4 ;  /* 0x0000000408009986 */ /* 0x0081e4000c101d06 */
[----:B0-----:R-:W-:Y:S06]  /*0930*/  @P0 EXIT ;  /* 0x000000000000094d */ /* 0x001fec0003800000 */
[----:B------:R-:W-:Y:S01]  /*0940*/  STG.E desc[UR6][R10.64], R3 ;  /* 0x000000030a007986 */ /* 0x000fe2000c101906 */
[----:B------:R-:W-:Y:S05]  /*0950*/  EXIT ;  /* 0x000000000000794d */ /* 0x000fea0003800000 */
.L_x_0:
[----:B------:R-:W-:-:S00]  /*0960*/  BRA `(.L_x_0) ;  /* 0xfffffffc00fc7947 */ /* 0x000fc0000383ffff */
[----:B------:R-:W-:-:S00]  /*0970*/  NOP ;  /* 0x0000000000007918 */ /* 0x000fc00000000000 */
        /* <DEDUP_REMOVED lines=8> */
.L_x_1:


//--------------------- .nv.global.init           --------------------------
	.section	.nv.global.init,"aw",@progbits
.nv.global.init:
	.type		_$_str,@object
	.size		_$_str,(_$_str_$_2 - _$_str)
_$_str:
        /*0000*/ 	.byte	0x5f, 0x5f, 0x43, 0x55, 0x44, 0x41, 0x5f, 0x46, 0x54, 0x5a, 0x00
	.type		_$_str_$_2,@object
	.size		_$_str_$_2,(.L_1 - _$_str_$_2)
_$_str_$_2:
        /*000b*/ 	.byte	0x5f, 0x5f, 0x43, 0x55, 0x44, 0x41, 0x5f, 0x50, 0x52, 0x45, 0x43, 0x5f, 0x53, 0x51, 0x52, 0x54
        /*001b*/ 	.byte	0x00
.L_1:


//--------------------- .nv.shared.triton_poi_fused__native_batch_norm_legit_no_training_relu_threshold_backward_15 --------------------------
	.section	.nv.shared.triton_poi_fused__native_batch_norm_legit_no_training_relu_threshold_backward_15,"aw",@nobits
	.sectionflags	@""
	.align	16
	.zero		1024


//--------------------- .nv.constant0.triton_poi_fused__native_batch_norm_legit_no_training_relu_threshold_backward_15 --------------------------
	.section	.nv.constant0.triton_poi_fused__native_batch_norm_legit_no_training_relu_threshold_backward_15,"a",@progbits
	.sectionflags	@""
	.align	4
.nv.constant0.triton_poi_fused__native_batch_norm_legit_no_training_relu_threshold_backward_15:
	.zero		592
